//
// Generated by NVIDIA NVVM Compiler
//
// Compiler Build ID: CL-36424714
// Cuda compilation tools, release 13.0, V13.0.88
// Based on NVVM 20.0.0
//

.version 9.0
.target sm_100
.address_size 64

	// .globl	_Z10add_ballotPmPii

.visible .entry _Z10add_ballotPmPii(
	.param .u64 .ptr .align 1 _Z10add_ballotPmPii_param_0,
	.param .u64 .ptr .align 1 _Z10add_ballotPmPii_param_1,
	.param .u32 _Z10add_ballotPmPii_param_2
)
{
	.reg .pred 	%p<3>;
	.reg .b32 	%r<9>;
	.reg .b64 	%rd<13>;

	ld.param.u64 	%rd2, [_Z10add_ballotPmPii_param_0];
	ld.param.u64 	%rd3, [_Z10add_ballotPmPii_param_1];
	ld.param.u32 	%r4, [_Z10add_ballotPmPii_param_2];
	cvta.to.global.u64 	%rd1, %rd3;
	mov.u32 	%r1, %ctaid.x;
	mov.u32 	%r2, %ctaid.y;
	mov.u32 	%r3, %ctaid.z;
	mul.wide.u32 	%rd4, %r1, 4;
	add.s64 	%rd5, %rd1, %rd4;
	ld.global.u32 	%r5, [%rd5];
	setp.le.s32 	%p1, %r5, %r3;
	@%p1 bra 	$L__BB0_3;
	mul.wide.u32 	%rd6, %r2, 4;
	add.s64 	%rd7, %rd1, %rd6;
	ld.global.u32 	%r6, [%rd7];
	setp.le.s32 	%p2, %r6, %r3;
	@%p2 bra 	$L__BB0_3;
	mad.lo.s32 	%r7, %r4, %r3, %r1;
	mad.lo.s32 	%r8, %r7, %r4, %r2;
	cvta.to.global.u64 	%rd8, %rd2;
	mul.wide.s32 	%rd9, %r8, 8;
	add.s64 	%rd10, %rd8, %rd9;
	ld.global.u64 	%rd11, [%rd10];
	add.s64 	%rd12, %rd11, 1;
	st.global.u64 	[%rd10], %rd12;
$L__BB0_3:
	ret;

}
	// .globl	_Z16calculate_scoresPdPmiiPi
.visible .entry _Z16calculate_scoresPdPmiiPi(
	.param .u64 .ptr .align 1 _Z16calculate_scoresPdPmiiPi_param_0,
	.param .u64 .ptr .align 1 _Z16calculate_scoresPdPmiiPi_param_1,
	.param .u32 _Z16calculate_scoresPdPmiiPi_param_2,
	.param .u32 _Z16calculate_scoresPdPmiiPi_param_3,
	.param .u64 .ptr .align 1 _Z16calculate_scoresPdPmiiPi_param_4
)
{
	.reg .pred 	%p<8>;
	.reg .b32 	%r<24>;
	.reg .b64 	%rd<35>;
	.reg .b64 	%fd<32>;

	ld.param.u64 	%rd8, [_Z16calculate_scoresPdPmiiPi_param_0];
	ld.param.u64 	%rd9, [_Z16calculate_scoresPdPmiiPi_param_1];
	ld.param.u32 	%r11, [_Z16calculate_scoresPdPmiiPi_param_2];
	ld.param.u32 	%r12, [_Z16calculate_scoresPdPmiiPi_param_3];
	cvta.to.global.u64 	%rd1, %rd9;
	cvta.to.global.u64 	%rd2, %rd8;
	mov.u32 	%r1, %ctaid.x;
	mov.u32 	%r2, %ctaid.y;
	mov.u32 	%r13, %ctaid.z;
	mul.lo.s32 	%r14, %r11, %r13;
	mul.lo.s32 	%r3, %r14, %r11;
	mul.lo.s32 	%r4, %r11, %r1;
	add.s32 	%r15, %r3, %r4;
	add.s32 	%r5, %r15, %r2;
	mul.wide.s32 	%rd10, %r5, 8;
	add.s64 	%rd3, %rd2, %rd10;
	mov.b64 	%rd11, 0;
	st.global.u64 	[%rd3], %rd11;
	add.s32 	%r6, %r15, %r1;
	mul.wide.s32 	%rd12, %r6, 8;
	add.s64 	%rd13, %rd1, %rd12;
	ld.global.u64 	%rd4, [%rd13];
	mul.lo.s32 	%r7, %r11, %r2;
	add.s32 	%r16, %r3, %r7;
	add.s32 	%r17, %r16, %r2;
	mul.wide.s32 	%rd14, %r17, 8;
	add.s64 	%rd15, %rd1, %rd14;
	ld.global.u64 	%rd16, [%rd15];
	setp.eq.s64 	%p1, %rd4, 0;
	setp.eq.s64 	%p2, %rd16, 0;
	or.pred  	%p3, %p1, %p2;
	@%p3 bra 	$L__BB1_8;
	setp.lt.s32 	%p4, %r12, 1;
	mov.f64 	%fd30, 0d3FF0000000000000;
	mov.f64 	%fd31, %fd30;
	@%p4 bra 	$L__BB1_5;
	mov.f64 	%fd31, 0d3FF0000000000000;
	mov.b32 	%r23, 0;
	mov.f64 	%fd30, %fd31;
$L__BB1_3:
	ld.param.u64 	%rd34, [_Z16calculate_scoresPdPmiiPi_param_4];
	cvta.to.global.u64 	%rd17, %rd34;
	mul.wide.u32 	%rd18, %r23, 4;
	add.s64 	%rd19, %rd17, %rd18;
	ld.global.u32 	%r19, [%rd19];
	add.s32 	%r9, %r19, %r3;
	mad.lo.s32 	%r20, %r19, %r11, %r9;
	mul.wide.s32 	%rd20, %r20, 8;
	add.s64 	%rd21, %rd1, %rd20;
	ld.global.u64 	%rd6, [%rd21];
	setp.eq.s64 	%p5, %rd6, 0;
	@%p5 bra 	$L__BB1_8;
	add.s32 	%r21, %r9, %r4;
	mul.wide.s32 	%rd22, %r21, 8;
	add.s64 	%rd23, %rd1, %rd22;
	ld.global.u64 	%rd24, [%rd23];
	cvt.rn.f64.u64 	%fd9, %rd24;
	cvt.rn.f64.u64 	%fd10, %rd6;
	div.rn.f64 	%fd11, %fd9, %fd10;
	add.f64 	%fd30, %fd30, %fd11;
	add.s32 	%r22, %r9, %r7;
	mul.wide.s32 	%rd25, %r22, 8;
	add.s64 	%rd26, %rd1, %rd25;
	ld.global.u64 	%rd27, [%rd26];
	cvt.rn.f64.u64 	%fd12, %rd27;
	div.rn.f64 	%fd13, %fd12, %fd10;
	add.f64 	%fd31, %fd31, %fd13;
	add.s32 	%r23, %r23, 1;
	setp.ne.s32 	%p6, %r23, %r12;
	@%p6 bra 	$L__BB1_3;
$L__BB1_5:
	setp.ne.s32 	%p7, %r1, %r2;
	@%p7 bra 	$L__BB1_7;
	cvt.rn.f64.u64 	%fd25, %rd4;
	div.rn.f64 	%fd26, %fd30, %fd25;
	rcp.rn.f64 	%fd27, %fd26;
	mul.wide.s32 	%rd32, %r6, 8;
	add.s64 	%rd33, %rd2, %rd32;
	st.global.f64 	[%rd33], %fd27;
	bra.uni 	$L__BB1_8;
$L__BB1_7:
	cvt.rn.f64.u64 	%fd14, %rd4;
	div.rn.f64 	%fd15, %fd30, %fd14;
	cvt.rn.f64.u64 	%fd16, %rd16;
	div.rn.f64 	%fd17, %fd31, %fd16;
	add.f64 	%fd18, %fd15, %fd17;
	add.s64 	%rd29, %rd1, %rd10;
	ld.global.u64 	%rd30, [%rd29];
	cvt.rn.f64.u64 	%fd19, %rd30;
	mul.lo.s64 	%rd31, %rd16, %rd4;
	cvt.rn.f64.u64 	%fd20, %rd31;
	div.rn.f64 	%fd21, %fd19, %fd20;
	add.f64 	%fd22, %fd18, %fd21;
	mov.f64 	%fd23, 0d4000000000000000;
	div.rn.f64 	%fd24, %fd23, %fd22;
	st.global.f64 	[%rd3], %fd24;
$L__BB1_8:
	ret;

}


// ===== COMPILED SASS (sm_100) =====

	.target	sm_100

	.elftype	@"ET_EXEC"


//--------------------- .note.nv.tkinfo           --------------------------
	.section	.note.nv.tkinfo,"",@"SHT_NOTE"
	.sectionflags	@"SHF_NOTE_NV_TKINFO"
	.tkinfo
        /*0018*/ 	.word	0x00000002
        /*0030*/ 	.string	""
        /*0030*/ 	.string	"ptxas"
        /*0030*/ 	.string	"Cuda compilation tools, release 13.0, V13.0.88"
        /*0030*/ 	.string	"Build cuda_13.0.r13.0/compiler.36424714_0"
        /*0030*/ 	.string	"-arch sm_100 -m 64 "



//--------------------- .note.nv.cuinfo           --------------------------
	.section	.note.nv.cuinfo,"",@"SHT_NOTE"
	.sectionflags	@"SHF_NOTE_NV_CUINFO"
        /*0018*/ 	.short	0x0002
        /*001a*/ 	.short	0x0064
        /*001c*/ 	.short	0x0082
	.zero		2


//--------------------- .nv.info                  --------------------------
	.section	.nv.info,"",@"SHT_CUDA_INFO"
	.align	4


	//----- nvinfo : EIATTR_REGCOUNT
	.align		4
        /*0000*/ 	.byte	0x04, 0x2f
        /*0002*/ 	.short	(.L_1 - .L_0)
	.align		4
.L_0:
        /*0004*/ 	.word	index@(_Z10add_ballotPmPii)
        /*0008*/ 	.word	0x0000000c


	//----- nvinfo : EIATTR_FRAME_SIZE
	.align		4
.L_1:
        /*000c*/ 	.byte	0x04, 0x11
        /*000e*/ 	.short	(.L_3 - .L_2)
	.align		4
.L_2:
        /*0010*/ 	.word	index@(_Z10add_ballotPmPii)
        /*0014*/ 	.word	0x00000000


	//----- nvinfo : EIATTR_REGCOUNT
	.align		4
.L_3:
        /*0018*/ 	.byte	0x04, 0x2f
        /*001a*/ 	.short	(.L_5 - .L_4)
	.align		4
.L_4:
        /*001c*/ 	.word	index@(_Z16calculate_scoresPdPmiiPi)
        /*0020*/ 	.word	0x00000028


	//----- nvinfo : EIATTR_FRAME_SIZE
	.align		4
.L_5:
        /*0024*/ 	.byte	0x04, 0x11
        /*0026*/ 	.short	(.L_7 - .L_6)
	.align		4
.L_6:
        /*0028*/ 	.word	index@($__internal_1_$__cuda_sm20_div_rn_f64_full)
        /*002c*/ 	.word	0x00000000


	//----- nvinfo : EIATTR_FRAME_SIZE
	.align		4
.L_7:
        /*0030*/ 	.byte	0x04, 0x11
        /*0032*/ 	.short	(.L_9 - .L_8)
	.align		4
.L_8:
        /*0034*/ 	.word	index@($__internal_0_$__cuda_sm20_dblrcp_rn_slowpath_v3)
        /*0038*/ 	.word	0x00000000


	//----- nvinfo : EIATTR_FRAME_SIZE
	.align		4
.L_9:
        /*003c*/ 	.byte	0x04, 0x11
        /*003e*/ 	.short	(.L_11 - .L_10)
	.align		4
.L_10:
        /*0040*/ 	.word	index@(_Z16calculate_scoresPdPmiiPi)
        /*0044*/ 	.word	0x00000000


	//----- nvinfo : EIATTR_MIN_STACK_SIZE
	.align		4
.L_11:
        /*0048*/ 	.byte	0x04, 0x12
        /*004a*/ 	.short	(.L_13 - .L_12)
	.align		4
.L_12:
        /*004c*/ 	.word	index@(_Z16calculate_scoresPdPmiiPi)
        /*0050*/ 	.word	0x00000000


	//----- nvinfo : EIATTR_MIN_STACK_SIZE
	.align		4
.L_13:
        /*0054*/ 	.byte	0x04, 0x12
        /*0056*/ 	.short	(.L_15 - .L_14)
	.align		4
.L_14:
        /*0058*/ 	.word	index@(_Z10add_ballotPmPii)
        /*005c*/ 	.word	0x00000000
.L_15:


//--------------------- .nv.compat                --------------------------
	.section	.nv.compat,"",@"SHT_CUDA_COMPAT_INFO"
	.align	4
        /*0000*/ 	.byte	0x02, 0x09, 0x00, 0x00, 0x02, 0x02, 0x01, 0x00, 0x02, 0x05, 0x05, 0x00, 0x03, 0x07, 0x01, 0x01
        /*0010*/ 	.byte	0x02, 0x03, 0x00, 0x00, 0x02, 0x06, 0x01, 0x00, 0x04, 0x0b, 0x08, 0x00, 0x01, 0x00, 0x00, 0x00
        /*0020*/ 	.byte	0x00, 0x00, 0x00, 0x00


//--------------------- .nv.info._Z16calculate_scoresPdPmiiPi --------------------------
	.section	.nv.info._Z16calculate_scoresPdPmiiPi,"",@"SHT_CUDA_INFO"
	.sectionflags	@""
	.align	4


	//----- nvinfo : EIATTR_CUDA_API_VERSION
	.align		4
        /*0000*/ 	.byte	0x04, 0x37
        /*0002*/ 	.short	(.L_17 - .L_16)
.L_16:
        /*0004*/ 	.word	0x00000082


	//----- nvinfo : EIATTR_KPARAM_INFO
	.align		4
.L_17:
        /*0008*/ 	.byte	0x04, 0x17
        /*000a*/ 	.short	(.L_19 - .L_18)
.L_18:
        /*000c*/ 	.word	0x00000000
        /*0010*/ 	.short	0x0004
        /*0012*/ 	.short	0x0018
        /*0014*/ 	.byte	0x00, 0xf5, 0x21, 0x00


	//----- nvinfo : EIATTR_KPARAM_INFO
	.align		4
.L_19:
        /*0018*/ 	.byte	0x04, 0x17
        /*001a*/ 	.short	(.L_21 - .L_20)
.L_20:
        /*001c*/ 	.word	0x00000000
        /*0020*/ 	.short	0x0003
        /*0022*/ 	.short	0x0014
        /*0024*/ 	.byte	0x00, 0xf0, 0x11, 0x00


	//----- nvinfo : EIATTR_KPARAM_INFO
	.align		4
.L_21:
        /*0028*/ 	.byte	0x04, 0x17
        /*002a*/ 	.short	(.L_23 - .L_22)
.L_22:
        /*002c*/ 	.word	0x00000000
        /*0030*/ 	.short	0x0002
        /*0032*/ 	.short	0x0010
        /*0034*/ 	.byte	0x00, 0xf0, 0x11, 0x00


	//----- nvinfo : EIATTR_KPARAM_INFO
	.align		4
.L_23:
        /*0038*/ 	.byte	0x04, 0x17
        /*003a*/ 	.short	(.L_25 - .L_24)
.L_24:
        /*003c*/ 	.word	0x00000000
        /*0040*/ 	.short	0x0001
        /*0042*/ 	.short	0x0008
        /*0044*/ 	.byte	0x00, 0xf5, 0x21, 0x00


	//----- nvinfo : EIATTR_KPARAM_INFO
	.align		4
.L_25:
        /*0048*/ 	.byte	0x04, 0x17
        /*004a*/ 	.short	(.L_27 - .L_26)
.L_26:
        /*004c*/ 	.word	0x00000000
        /*0050*/ 	.short	0x0000
        /*0052*/ 	.short	0x0000
        /*0054*/ 	.byte	0x00, 0xf5, 0x21, 0x00


	//----- nvinfo : EIATTR_SPARSE_MMA_MASK
	.align		4
.L_27:
        /*0058*/ 	.byte	0x03, 0x50
        /*005a*/ 	.short	0x0000


	//----- nvinfo : EIATTR_MAXREG_COUNT
	.align		4
        /*005c*/ 	.byte	0x03, 0x1b
        /*005e*/ 	.short	0x00ff


	//----- nvinfo : EIATTR_MERCURY_ISA_VERSION
	.align		4
        /*0060*/ 	.byte	0x03, 0x5f
        /*0062*/ 	.short	0x0101


	//----- nvinfo : EIATTR_VRC_CTA_INIT_COUNT
	.align		4
        /*0064*/ 	.byte	0x02, 0x4a
	.zero		1
	.zero		1


	//----- nvinfo : EIATTR_EXIT_INSTR_OFFSETS
	.align		4
        /*0068*/ 	.byte	0x04, 0x1c
        /*006a*/ 	.short	(.L_29 - .L_28)


	//   ....[0]....
.L_28:
        /*006c*/ 	.word	0x000001e0


	//   ....[1]....
        /*0070*/ 	.word	0x00000380


	//   ....[2]....
        /*0074*/ 	.word	0x00000960


	//   ....[3]....
        /*0078*/ 	.word	0x00000f30


	//----- nvinfo : EIATTR_CRS_STACK_SIZE
	.align		4
.L_29:
        /*007c*/ 	.byte	0x04, 0x1e
        /*007e*/ 	.short	(.L_31 - .L_30)
.L_30:
        /*0080*/ 	.word	0x00000000


	//----- nvinfo : EIATTR_CBANK_PARAM_SIZE
	.align		4
.L_31:
        /*0084*/ 	.byte	0x03, 0x19
        /*0086*/ 	.short	0x0020


	//----- nvinfo : EIATTR_PARAM_CBANK
	.align		4
        /*0088*/ 	.byte	0x04, 0x0a
        /*008a*/ 	.short	(.L_33 - .L_32)
	.align		4
.L_32:
        /*008c*/ 	.word	index@(.nv.constant0._Z16calculate_scoresPdPmiiPi)
        /*0090*/ 	.short	0x0380
        /*0092*/ 	.short	0x0020


	//----- nvinfo : EIATTR_SW_WAR
	.align		4
.L_33:
        /*0094*/ 	.byte	0x04, 0x36
        /*0096*/ 	.short	(.L_35 - .L_34)
.L_34:
        /*0098*/ 	.word	0x00000008
.L_35:


//--------------------- .nv.info._Z10add_ballotPmPii --------------------------
	.section	.nv.info._Z10add_ballotPmPii,"",@"SHT_CUDA_INFO"
	.sectionflags	@""
	.align	4


	//----- nvinfo : EIATTR_CUDA_API_VERSION
	.align		4
        /*0000*/ 	.byte	0x04, 0x37
        /*0002*/ 	.short	(.L_37 - .L_36)
.L_36:
        /*0004*/ 	.word	0x00000082


	//----- nvinfo : EIATTR_KPARAM_INFO
	.align		4
.L_37:
        /*0008*/ 	.byte	0x04, 0x17
        /*000a*/ 	.short	(.L_39 - .L_38)
.L_38:
        /*000c*/ 	.word	0x00000000
        /*0010*/ 	.short	0x0002
        /*0012*/ 	.short	0x0010
        /*0014*/ 	.byte	0x00, 0xf0, 0x11, 0x00


	//----- nvinfo : EIATTR_KPARAM_INFO
	.align		4
.L_39:
        /*0018*/ 	.byte	0x04, 0x17
        /*001a*/ 	.short	(.L_41 - .L_40)
.L_40:
        /*001c*/ 	.word	0x00000000
        /*0020*/ 	.short	0x0001
        /*0022*/ 	.short	0x0008
        /*0024*/ 	.byte	0x00, 0xf5, 0x21, 0x00


	//----- nvinfo : EIATTR_KPARAM_INFO
	.align		4
.L_41:
        /*0028*/ 	.byte	0x04, 0x17
        /*002a*/ 	.short	(.L_43 - .L_42)
.L_42:
        /*002c*/ 	.word	0x00000000
        /*0030*/ 	.short	0x0000
        /*0032*/ 	.short	0x0000
        /*0034*/ 	.byte	0x00, 0xf5, 0x21, 0x00


	//----- nvinfo : EIATTR_SPARSE_MMA_MASK
	.align		4
.L_43:
        /*0038*/ 	.byte	0x03, 0x50
        /*003a*/ 	.short	0x0000


	//----- nvinfo : EIATTR_MAXREG_COUNT
	.align		4
        /*003c*/ 	.byte	0x03, 0x1b
        /*003e*/ 	.short	0x00ff


	//----- nvinfo : EIATTR_MERCURY_ISA_VERSION
	.align		4
        /*0040*/ 	.byte	0x03, 0x5f
        /*0042*/ 	.short	0x0101


	//----- nvinfo : EIATTR_VRC_CTA_INIT_COUNT
	.align		4
        /*0044*/ 	.byte	0x02, 0x4a
	.zero		1
	.zero		1


	//----- nvinfo : EIATTR_EXIT_INSTR_OFFSETS
	.align		4
        /*0048*/ 	.byte	0x04, 0x1c
        /*004a*/ 	.short	(.L_45 - .L_44)


	//   ....[0]....
.L_44:
        /*004c*/ 	.word	0x00000080


	//   ....[1]....
        /*0050*/ 	.word	0x000000d0


	//   ....[2]....
        /*0054*/ 	.word	0x00000170


	//----- nvinfo : EIATTR_CBANK_PARAM_SIZE
	.align		4
.L_45:
        /*0058*/ 	.byte	0x03, 0x19
        /*005a*/ 	.short	0x0014


	//----- nvinfo : EIATTR_PARAM_CBANK
	.align		4
        /*005c*/ 	.byte	0x04, 0x0a
        /*005e*/ 	.short	(.L_47 - .L_46)
	.align		4
.L_46:
        /*0060*/ 	.word	index@(.nv.constant0._Z10add_ballotPmPii)
        /*0064*/ 	.short	0x0380
        /*0066*/ 	.short	0x0014


	//----- nvinfo : EIATTR_SW_WAR
	.align		4
.L_47:
        /*0068*/ 	.byte	0x04, 0x36
        /*006a*/ 	.short	(.L_49 - .L_48)
.L_48:
        /*006c*/ 	.word	0x00000008
.L_49:


//--------------------- .nv.callgraph             --------------------------
	.section	.nv.callgraph,"",@"SHT_CUDA_CALLGRAPH"
	.align	4
	.sectionentsize	8
	.align		4
        /*0000*/ 	.word	0x00000000
	.align		4
        /*0004*/ 	.word	0xffffffff
	.align		4
        /*0008*/ 	.word	0x00000000
	.align		4
        /*000c*/ 	.word	0xfffffffe
	.align		4
        /*0010*/ 	.word	0x00000000
	.align		4
        /*0014*/ 	.word	0xfffffffd
	.align		4
        /*0018*/ 	.word	0x00000000
	.align		4
        /*001c*/ 	.word	0xfffffffc


//--------------------- .text._Z16calculate_scoresPdPmiiPi --------------------------
	.section	.text._Z16calculate_scoresPdPmiiPi,"ax",@progbits
	.align	128
        .global         _Z16calculate_scoresPdPmiiPi
        .type           _Z16calculate_scoresPdPmiiPi,@function
        .size           _Z16calculate_scoresPdPmiiPi,(.L_x_22 - _Z16calculate_scoresPdPmiiPi)
        .other          _Z16calculate_scoresPdPmiiPi,@"STO_CUDA_ENTRY STV_DEFAULT"
_Z16calculate_scoresPdPmiiPi:
.text._Z16calculate_scoresPdPmiiPi:
[----:B------:R-:W-:Y:S08]  /*0000*/  LDC R1, c[0x0][0x37c] ;  /* 0x0000df00ff017b82 */ /* 0x000ff00000000800 */
[----:B------:R-:W-:Y:S01]  /*0010*/  S2UR UR13, SR_CTAID.X ;  /* 0x00000000000d79c3 */ /* 0x000fe20000002500 */
[----:B------:R-:W0:Y:S01]  /*0020*/  LDCU UR12, c[0x0][0x390] ;  /* 0x00007200ff0c77ac */ /* 0x000e220008000800 */
[----:B------:R-:W1:Y:S06]  /*0030*/  LDCU.128 UR4, c[0x0][0x380] ;  /* 0x00007000ff0477ac */ /* 0x000e6c0008000c00 */
[----:B------:R-:W0:Y:S01]  /*0040*/  S2UR UR11, SR_CTAID.Z ;  /* 0x00000000000b79c3 */ /* 0x000e220000002700 */
[----:B------:R-:W2:Y:S07]  /*0050*/  LDCU.64 UR16, c[0x0][0x358] ;  /* 0x00006b00ff1077ac */ /* 0x000eae0008000a00 */
[----:B------:R-:W3:Y:S01]  /*0060*/  S2UR UR18, SR_CTAID.Y ;  /* 0x00000000001279c3 */ /* 0x000ee20000002600 */
[----:B0-----:R-:W-:-:S04]  /*0070*/  UIMAD UR9, UR11, UR12, UR13 ;  /* 0x0000000c0b0972a4 */ /* 0x001fc8000f8e020d */
[----:B---3--:R-:W-:Y:S02]  /*0080*/  UIMAD UR8, UR9, UR12, UR18 ;  /* 0x0000000c090872a4 */ /* 0x008fe4000f8e0212 */
[----:B------:R-:W-:Y:S02]  /*0090*/  UIMAD UR9, UR9, UR12, UR13 ;  /* 0x0000000c090972a4 */ /* 0x000fe4000f8e020d */
[----:B-1----:R-:W-:Y:S02]  /*00a0*/  UIMAD.WIDE UR4, UR8, 0x8, UR4 ;  /* 0x00000008080478a5 */ /* 0x002fe4000f8e0204 */
[----:B------:R-:W-:Y:S02]  /*00b0*/  UIMAD.WIDE UR14, UR9, 0x8, UR6 ;  /* 0x00000008090e78a5 */ /* 0x000fe4000f8e0206 */
[----:B------:R-:W-:Y:S02]  /*00c0*/  UIMAD UR10, UR11, UR12, UR18 ;  /* 0x0000000c0b0a72a4 */ /* 0x000fe4000f8e0212 */
[----:B------:R-:W-:-:S02]  /*00d0*/  IMAD.U32 R4, RZ, RZ, UR4 ;  /* 0x00000004ff047e24 */ /* 0x000fc4000f8e00ff */
[----:B------:R-:W-:Y:S01]  /*00e0*/  UIMAD UR10, UR10, UR12, UR18 ;  /* 0x0000000c0a0a72a4 */ /* 0x000fe2000f8e0212 */
[----:B------:R-:W-:Y:S02]  /*00f0*/  IMAD.U32 R5, RZ, RZ, UR5 ;  /* 0x00000005ff057e24 */ /* 0x000fe4000f8e00ff */
[----:B------:R-:W-:Y:S01]  /*0100*/  IMAD.U32 R2, RZ, RZ, UR14 ;  /* 0x0000000eff027e24 */ /* 0x000fe2000f8e00ff */
[----:B------:R-:W-:Y:S01]  /*0110*/  UIMAD.WIDE UR6, UR10, 0x8, UR6 ;  /* 0x000000080a0678a5 */ /* 0x000fe2000f8e0206 */
[----:B------:R-:W-:Y:S01]  /*0120*/  IMAD.U32 R3, RZ, RZ, UR15 ;  /* 0x0000000fff037e24 */ /* 0x000fe2000f8e00ff */
[----:B--2---:R0:W-:Y:S05]  /*0130*/  STG.E.64 desc[UR16][R4.64], RZ ;  /* 0x000000ff04007986 */ /* 0x0041ea000c101b10 */
[----:B------:R-:W2:Y:S01]  /*0140*/  LDG.E.64 R2, desc[UR16][R2.64] ;  /* 0x0000001002027981 */ /* 0x000ea2000c1e1b00 */
[----:B------:R-:W-:Y:S01]  /*0150*/  IMAD.U32 R16, RZ, RZ, UR6 ;  /* 0x00000006ff107e24 */ /* 0x000fe2000f8e00ff */
[----:B------:R-:W-:-:S06]  /*0160*/  MOV R17, UR7 ;  /* 0x0000000700117c02 */ /* 0x000fcc0008000f00 */
[----:B------:R-:W3:Y:S01]  /*0170*/  LDG.E.64 R16, desc[UR16][R16.64] ;  /* 0x0000001010107981 */ /* 0x000ee2000c1e1b00 */
[----:B--2---:R-:W-:Y:S02]  /*0180*/  R2UR UR14, R2 ;  /* 0x00000000020e72ca */ /* 0x004fe400000e0000 */
[----:B------:R-:W-:Y:S02]  /*0190*/  R2UR UR15, R3 ;  /* 0x00000000030f72ca */ /* 0x000fe400000e0000 */
[----:B---3--:R-:W-:-:S04]  /*01a0*/  ISETP.NE.U32.AND P0, PT, R16, RZ, PT ;  /* 0x000000ff1000720c */ /* 0x008fc80003f05070 */
[----:B------:R-:W-:-:S05]  /*01b0*/  ISETP.NE.AND.EX P0, PT, R17, RZ, PT, P0 ;  /* 0x000000ff1100720c */ /* 0x000fca0003f05300 */
[----:B------:R-:W-:-:S04]  /*01c0*/  ISETP.EQ.U32.AND P1, PT, RZ, UR14, PT ;  /* 0x0000000eff007c0c */ /* 0x000fc8000bf22070 */
[----:B------:R-:W-:-:S13]  /*01d0*/  ISETP.EQ.OR.EX P0, PT, RZ, UR15, !P0, P1 ;  /* 0x0000000fff007c0c */ /* 0x000fda000c702710 */
[----:B0-----:R-:W-:Y:S05]  /*01e0*/  @P0 EXIT ;  /* 0x000000000000094d */ /* 0x001fea0003800000 */
[----:B------:R-:W0:Y:S01]  /*01f0*/  LDCU UR7, c[0x0][0x394] ;  /* 0x00007280ff0777ac */ /* 0x000e220008000800 */
[----:B------:R-:W-:Y:S02]  /*0200*/  IMAD.MOV.U32 R14, RZ, RZ, 0x0 ;  /* 0x00000000ff0e7424 */ /* 0x000fe400078e00ff */
[----:B------:R-:W-:Y:S01]  /*0210*/  IMAD.MOV.U32 R15, RZ, RZ, 0x3ff00000 ;  /* 0x3ff00000ff0f7424 */ /* 0x000fe200078e00ff */
[----:B------:R-:W-:Y:S01]  /*0220*/  UIMAD UR6, UR11, UR12, URZ ;  /* 0x0000000c0b0672a4 */ /* 0x000fe2000f8e02ff */
[----:B------:R-:W-:Y:S02]  /*0230*/  IMAD.MOV.U32 R12, RZ, RZ, 0x0 ;  /* 0x00000000ff0c7424 */ /* 0x000fe400078e00ff */
[----:B------:R-:W-:Y:S01]  /*0240*/  IMAD.MOV.U32 R13, RZ, RZ, 0x3ff00000 ;  /* 0x3ff00000ff0d7424 */ /* 0x000fe200078e00ff */
[----:B0-----:R-:W-:-:S09]  /*0250*/  UISETP.GE.AND UP0, UPT, UR7, 0x1, UPT ;  /* 0x000000010700788c */ /* 0x001fd2000bf06270 */
[----:B------:R-:W-:Y:S05]  /*0260*/  BRA.U !UP0, `(.L_x_0) ;  /* 0x0000000508187547 */ /* 0x000fea000b800000 */
[----:B------:R-:W0:Y:S01]  /*0270*/  LDC R34, c[0x0][0x390] ;  /* 0x0000e400ff227b82 */ /* 0x000e220000000800 */
[----:B------:R-:W-:Y:S02]  /*0280*/  HFMA2 R12, -RZ, RZ, 0, 0 ;  /* 0x00000000ff0c7431 */ /* 0x000fe400000001ff */
[----:B------:R-:W-:Y:S02]  /*0290*/  IMAD.MOV.U32 R35, RZ, RZ, RZ ;  /* 0x000000ffff237224 */ /* 0x000fe400078e00ff */
[----:B------:R-:W-:Y:S02]  /*02a0*/  IMAD.MOV.U32 R13, RZ, RZ, 0x3ff00000 ;  /* 0x3ff00000ff0d7424 */ /* 0x000fe400078e00ff */
[----:B------:R-:W-:Y:S01]  /*02b0*/  IMAD.MOV.U32 R14, RZ, RZ, 0x0 ;  /* 0x00000000ff0e7424 */ /* 0x000fe200078e00ff */
[----:B------:R-:W1:Y:S01]  /*02c0*/  LDC.64 R10, c[0x0][0x388] ;  /* 0x0000e200ff0a7b82 */ /* 0x000e620000000a00 */
[----:B------:R-:W-:-:S07]  /*02d0*/  IMAD.MOV.U32 R15, RZ, RZ, 0x3ff00000 ;  /* 0x3ff00000ff0f7424 */ /* 0x000fce00078e00ff */
[----:B------:R-:W2:Y:S08]  /*02e0*/  LDC.64 R8, c[0x0][0x398] ;  /* 0x0000e600ff087b82 */ /* 0x000eb00000000a00 */
[----:B------:R-:W3:Y:S02]  /*02f0*/  LDC.64 R6, c[0x0][0x390] ;  /* 0x0000e400ff067b82 */ /* 0x000ee40000000a00 */
.L_x_3:
[----:B--2---:R-:W-:-:S06]  /*0300*/  IMAD.WIDE.U32 R2, R35, 0x4, R8 ;  /* 0x0000000423027825 */ /* 0x004fcc00078e0008 */
[----:B------:R-:W3:Y:S02]  /*0310*/  LDG.E R3, desc[UR16][R2.64] ;  /* 0x0000001002037981 */ /* 0x000ee4000c1e1900 */
[----:B---3--:R-:W-:-:S04]  /*0320*/  IMAD R5, R6, UR6, R3 ;  /* 0x0000000606057c24 */ /* 0x008fc8000f8e0203 */
[----:B------:R-:W-:-:S04]  /*0330*/  IMAD R19, R3, R6, R5 ;  /* 0x0000000603137224 */ /* 0x000fc800078e0205 */
[----:B-1----:R-:W-:-:S06]  /*0340*/  IMAD.WIDE R18, R19, 0x8, R10 ;  /* 0x0000000813127825 */ /* 0x002fcc00078e020a */
[----:B------:R-:W2:Y:S02]  /*0350*/  LDG.E.64 R18, desc[UR16][R18.64] ;  /* 0x0000001012127981 */ /* 0x000ea4000c1e1b00 */
[----:B--2---:R-:W-:-:S04]  /*0360*/  ISETP.NE.U32.AND P0, PT, R18, RZ, PT ;  /* 0x000000ff1200720c */ /* 0x004fc80003f05070 */
[----:B------:R-:W-:-:S13]  /*0370*/  ISETP.NE.AND.EX P0, PT, R19, RZ, PT, P0 ;  /* 0x000000ff1300720c */ /* 0x000fda0003f05300 */
[----:B------:R-:W-:Y:S05]  /*0380*/  @!P0 EXIT ;  /* 0x000000000000894d */ /* 0x000fea0003800000 */
[----:B------:R-:W-:-:S04]  /*0390*/  IMAD R3, R6, UR13, R5 ;  /* 0x0000000d06037c24 */ /* 0x000fc8000f8e0205 */
[----:B------:R-:W-:-:S05]  /*03a0*/  IMAD.WIDE R2, R3, 0x8, R10 ;  /* 0x0000000803027825 */ /* 0x000fca00078e020a */
[----:B------:R-:W2:Y:S01]  /*03b0*/  LDG.E.64 R24, desc[UR16][R2.64] ;  /* 0x0000001002187981 */ /* 0x000ea2000c1e1b00 */
[----:B------:R-:W1:Y:S01]  /*03c0*/  I2F.F64.U64 R18, R18 ;  /* 0x0000001200127312 */ /* 0x000e620000301800 */
[----:B------:R-:W-:Y:S02]  /*03d0*/  IMAD.MOV.U32 R20, RZ, RZ, 0x1 ;  /* 0x00000001ff147424 */ /* 0x000fe400078e00ff */
[----:B------:R-:W-:-:S05]  /*03e0*/  VIADD R35, R35, 0x1 ;  /* 0x0000000123237836 */ /* 0x000fca0000000000 */
[----:B------:R-:W-:Y:S01]  /*03f0*/  ISETP.NE.AND P1, PT, R35, R7, PT ;  /* 0x000000072300720c */ /* 0x000fe20003f25270 */
[----:B-1----:R-:W1:Y:S02]  /*0400*/  MUFU.RCP64H R21, R19 ;  /* 0x0000001300157308 */ /* 0x002e640000001800 */
[----:B-1----:R-:W-:-:S08]  /*0410*/  DFMA R22, -R18, R20, 1 ;  /* 0x3ff000001216742b */ /* 0x002fd00000000114 */
[----:B------:R-:W-:-:S08]  /*0420*/  DFMA R22, R22, R22, R22 ;  /* 0x000000161616722b */ /* 0x000fd00000000016 */
[----:B------:R-:W-:-:S08]  /*0430*/  DFMA R22, R20, R22, R20 ;  /* 0x000000161416722b */ /* 0x000fd00000000014 */
[----:B------:R-:W-:-:S08]  /*0440*/  DFMA R20, -R18, R22, 1 ;  /* 0x3ff000001214742b */ /* 0x000fd00000000116 */
[----:B------:R-:W-:Y:S01]  /*0450*/  DFMA R20, R22, R20, R22 ;  /* 0x000000141614722b */ /* 0x000fe20000000016 */
[----:B--2---:R-:W1:Y:S07]  /*0460*/  I2F.F64.U64 R24, R24 ;  /* 0x0000001800187312 */ /* 0x004e6e0000301800 */
[----:B-1----:R-:W-:Y:S01]  /*0470*/  DMUL R22, R24, R20 ;  /* 0x0000001418167228 */ /* 0x002fe20000000000 */
[----:B------:R-:W-:-:S07]  /*0480*/  FSETP.GEU.AND P2, PT, |R25|, 6.5827683646048100446e-37, PT ;  /* 0x036000001900780b */ /* 0x000fce0003f4e200 */
[----:B------:R-:W-:-:S08]  /*0490*/  DFMA R2, -R18, R22, R24 ;  /* 0x000000161202722b */ /* 0x000fd00000000118 */
[----:B------:R-:W-:-:S10]  /*04a0*/  DFMA R2, R20, R2, R22 ;  /* 0x000000021402722b */ /* 0x000fd40000000016 */
[----:B------:R-:W-:-:S05]  /*04b0*/  FFMA R0, RZ, R19, R3 ;  /* 0x00000013ff007223 */ /* 0x000fca0000000003 */
[----:B------:R-:W-:-:S13]  /*04c0*/  FSETP.GT.AND P0, PT, |R0|, 1.469367938527859385e-39, PT ;  /* 0x001000000000780b */ /* 0x000fda0003f04200 */
[----:B------:R-:W-:Y:S05]  /*04d0*/  @P0 BRA P2, `(.L_x_1) ;  /* 0x0000000000100947 */ /* 0x000fea0001000000 */
[----:B------:R-:W-:Y:S01]  /*04e0*/  MOV R22, R18 ;  /* 0x0000001200167202 */ /* 0x000fe20000000f00 */
[----:B------:R-:W-:Y:S01]  /*04f0*/  IMAD.MOV.U32 R23, RZ, RZ, R19 ;  /* 0x000000ffff177224 */ /* 0x000fe200078e0013 */
[----:B------:R-:W-:-:S07]  /*0500*/  MOV R36, 0x520 ;  /* 0x0000052000247802 */ /* 0x000fce0000000f00 */
[----:B0-----:R-:W-:Y:S05]  /*0510*/  CALL.REL.NOINC `($__internal_1_$__cuda_sm20_div_rn_f64_full) ;  /* 0x0000000c002c7944 */ /* 0x001fea0003c00000 */
.L_x_1:
[----:B0-----:R-:W-:-:S04]  /*0520*/  IMAD R5, R34, UR18, R5 ;  /* 0x0000001222057c24 */ /* 0x001fc8000f8e0205 */
[----:B------:R-:W-:-:S05]  /*0530*/  IMAD.WIDE R4, R5, 0x8, R10 ;  /* 0x0000000805047825 */ /* 0x000fca00078e020a */
[----:B------:R-:W2:Y:S01]  /*0540*/  LDG.E.64 R24, desc[UR16][R4.64] ;  /* 0x0000001004187981 */ /* 0x000ea2000c1e1b00 */
[----:B------:R-:W0:Y:S01]  /*0550*/  MUFU.RCP64H R21, R19 ;  /* 0x0000001300157308 */ /* 0x000e220000001800 */
[----:B------:R-:W-:Y:S01]  /*0560*/  IMAD.MOV.U32 R20, RZ, RZ, 0x1 ;  /* 0x00000001ff147424 */ /* 0x000fe200078e00ff */
[----:B------:R-:W-:-:S05]  /*0570*/  DADD R14, R2, R14 ;  /* 0x00000000020e7229 */ /* 0x000fca000000000e */
[----:B0-----:R-:W-:-:S08]  /*0580*/  DFMA R22, -R18, R20, 1 ;  /* 0x3ff000001216742b */ /* 0x001fd00000000114 */
[----:B------:R-:W-:-:S08]  /*0590*/  DFMA R22, R22, R22, R22 ;  /* 0x000000161616722b */ /* 0x000fd00000000016 */
[----:B------:R-:W-:-:S08]  /*05a0*/  DFMA R22, R20, R22, R20 ;  /* 0x000000161416722b */ /* 0x000fd00000000014 */
[----:B------:R-:W-:-:S08]  /*05b0*/  DFMA R20, -R18, R22, 1 ;  /* 0x3ff000001214742b */ /* 0x000fd00000000116 */
[----:B------:R-:W-:Y:S01]  /*05c0*/  DFMA R26, R22, R20, R22 ;  /* 0x00000014161a722b */ /* 0x000fe20000000016 */
[----:B--2---:R-:W0:Y:S07]  /*05d0*/  I2F.F64.U64 R24, R24 ;  /* 0x0000001800187312 */ /* 0x004e2e0000301800 */
[----:B0-----:R-:W-:Y:S01]  /*05e0*/  DMUL R20, R26, R24 ;  /* 0x000000181a147228 */ /* 0x001fe20000000000 */
[----:B------:R-:W-:-:S07]  /*05f0*/  FSETP.GEU.AND P2, PT, |R25|, 6.5827683646048100446e-37, PT ;  /* 0x036000001900780b */ /* 0x000fce0003f4e200 */
[----:B------:R-:W-:-:S08]  /*0600*/  DFMA R22, -R18, R20, R24 ;  /* 0x000000141216722b */ /* 0x000fd00000000118 */
[----:B------:R-:W-:-:S10]  /*0610*/  DFMA R4, R26, R22, R20 ;  /* 0x000000161a04722b */ /* 0x000fd40000000014 */
[----:B------:R-:W-:-:S05]  /*0620*/  FFMA R0, RZ, R19, R5 ;  /* 0x00000013ff007223 */ /* 0x000fca0000000005 */
[----:B------:R-:W-:-:S13]  /*0630*/  FSETP.GT.AND P0, PT, |R0|, 1.469367938527859385e-39, PT ;  /* 0x001000000000780b */ /* 0x000fda0003f04200 */
[----:B------:R-:W-:Y:S05]  /*0640*/  @P0 BRA P2, `(.L_x_2) ;  /* 0x0000000000180947 */ /* 0x000fea0001000000 */
[----:B------:R-:W-:Y:S01]  /*0650*/  IMAD.MOV.U32 R22, RZ, RZ, R18 ;  /* 0x000000ffff167224 */ /* 0x000fe200078e0012 */
[----:B------:R-:W-:Y:S01]  /*0660*/  MOV R36, 0x690 ;  /* 0x0000069000247802 */ /* 0x000fe20000000f00 */
[----:B------:R-:W-:-:S07]  /*0670*/  IMAD.MOV.U32 R23, RZ, RZ, R19 ;  /* 0x000000ffff177224 */ /* 0x000fce00078e0013 */
[----:B------:R-:W-:Y:S05]  /*0680*/  CALL.REL.NOINC `($__internal_1_$__cuda_sm20_div_rn_f64_full) ;  /* 0x0000000800d07944 */ /* 0x000fea0003c00000 */
[----:B------:R-:W-:Y:S01]  /*0690*/  IMAD.MOV.U32 R4, RZ, RZ, R2 ;  /* 0x000000ffff047224 */ /* 0x000fe200078e0002 */
[----:B------:R-:W-:-:S07]  /*06a0*/  MOV R5, R3 ;  /* 0x0000000300057202 */ /* 0x000fce0000000f00 */
.L_x_2:
[----:B------:R-:W-:Y:S01]  /*06b0*/  DADD R12, R4, R12 ;  /* 0x00000000040c7229 */ /* 0x000fe2000000000c */
[----:B------:R-:W-:Y:S10]  /*06c0*/  @P1 BRA `(.L_x_3) ;  /* 0xfffffffc000c1947 */ /* 0x000ff4000383ffff */
.L_x_0:
[----:B------:R-:W-:-:S09]  /*06d0*/  UISETP.NE.AND UP0, UPT, UR13, UR18, UPT ;  /* 0x000000120d00728c */ /* 0x000fd2000bf05270 */
[----:B------:R-:W-:Y:S05]  /*06e0*/  BRA.U UP0, `(.L_x_4) ;  /* 0x0000000100a07547 */ /* 0x000fea000b800000 */
[----:B------:R-:W0:Y:S01]  /*06f0*/  I2F.F64.U64 R22, UR14 ;  /* 0x0000000e00167d12 */ /* 0x000e220008301800 */
[----:B------:R-:W-:Y:S01]  /*0700*/  IMAD.MOV.U32 R2, RZ, RZ, 0x1 ;  /* 0x00000001ff027424 */ /* 0x000fe200078e00ff */
[----:B------:R-:W-:-:S06]  /*0710*/  FSETP.GEU.AND P1, PT, |R15|, 6.5827683646048100446e-37, PT ;  /* 0x036000000f00780b */ /* 0x000fcc0003f2e200 */
[----:B0-----:R-:W0:Y:S02]  /*0720*/  MUFU.RCP64H R3, R23 ;  /* 0x0000001700037308 */ /* 0x001e240000001800 */
[----:B0-----:R-:W-:-:S08]  /*0730*/  DFMA R4, -R22, R2, 1 ;  /* 0x3ff000001604742b */ /* 0x001fd00000000102 */
[----:B------:R-:W-:-:S08]  /*0740*/  DFMA R4, R4, R4, R4 ;  /* 0x000000040404722b */ /* 0x000fd00000000004 */
[----:B------:R-:W-:-:S08]  /*0750*/  DFMA R4, R2, R4, R2 ;  /* 0x000000040204722b */ /* 0x000fd00000000002 */
[----:B------:R-:W-:-:S08]  /*0760*/  DFMA R2, -R22, R4, 1 ;  /* 0x3ff000001602742b */ /* 0x000fd00000000104 */
[----:B------:R-:W-:-:S08]  /*0770*/  DFMA R2, R4, R2, R4 ;  /* 0x000000020402722b */ /* 0x000fd00000000004 */
[----:B------:R-:W-:-:S08]  /*0780*/  DMUL R4, R2, R14 ;  /* 0x0000000e02047228 */ /* 0x000fd00000000000 */
        /* <DEDUP_REMOVED lines=9> */
.L_x_5:
[----:B------:R-:W0:Y:S01]  /*0820*/  MUFU.RCP64H R5, R3 ;  /* 0x0000000300057308 */ /* 0x000e220000001800 */
[----:B------:R-:W-:-:S05]  /*0830*/  VIADD R4, R3, 0x300402 ;  /* 0x0030040203047836 */ /* 0x000fca0000000000 */
[----:B------:R-:W-:Y:S01]  /*0840*/  FSETP.GEU.AND P0, PT, |R4|, 5.8789094863358348022e-39, PT ;  /* 0x004004020400780b */ /* 0x000fe20003f0e200 */
[----:B0-----:R-:W-:-:S08]  /*0850*/  DFMA R6, R4, -R2, 1 ;  /* 0x3ff000000406742b */ /* 0x001fd00000000802 */
[----:B------:R-:W-:-:S08]  /*0860*/  DFMA R6, R6, R6, R6 ;  /* 0x000000060606722b */ /* 0x000fd00000000006 */
[----:B------:R-:W-:-:S08]  /*0870*/  DFMA R6, R4, R6, R4 ;  /* 0x000000060406722b */ /* 0x000fd00000000004 */
[----:B------:R-:W-:-:S08]  /*0880*/  DFMA R8, R6, -R2, 1 ;  /* 0x3ff000000608742b */ /* 0x000fd00000000802 */
[----:B------:R-:W-:Y:S01]  /*0890*/  DFMA R6, R6, R8, R6 ;  /* 0x000000080606722b */ /* 0x000fe20000000006 */
[----:B------:R-:W-:Y:S10]  /*08a0*/  @P0 BRA `(.L_x_6) ;  /* 0x0000000000180947 */ /* 0x000ff40003800000 */
[----:B------:R-:W-:Y:S01]  /*08b0*/  LOP3.LUT R0, R3, 0x7fffffff, RZ, 0xc0, !PT ;  /* 0x7fffffff03007812 */ /* 0x000fe200078ec0ff */
[----:B------:R-:W-:Y:S01]  /*08c0*/  IMAD.MOV.U32 R8, RZ, RZ, R2 ;  /* 0x000000ffff087224 */ /* 0x000fe200078e0002 */
[----:B------:R-:W-:-:S03]  /*08d0*/  MOV R9, R3 ;  /* 0x0000000300097202 */ /* 0x000fc60000000f00 */
[----:B------:R-:W-:Y:S01]  /*08e0*/  VIADD R7, R0, 0xfff00000 ;  /* 0xfff0000000077836 */ /* 0x000fe20000000000 */
[----:B------:R-:W-:-:S07]  /*08f0*/  MOV R0, 0x910 ;  /* 0x0000091000007802 */ /* 0x000fce0000000f00 */
[----:B------:R-:W-:Y:S05]  /*0900*/  CALL.REL.NOINC `($__internal_0_$__cuda_sm20_dblrcp_rn_slowpath_v3) ;  /* 0x00000004008c7944 */ /* 0x000fea0003c00000 */
.L_x_6:
[----:B------:R-:W0:Y:S02]  /*0910*/  LDCU.64 UR4, c[0x0][0x380] ;  /* 0x00007000ff0477ac */ /* 0x000e240008000a00 */
[----:B0-----:R-:W-:-:S06]  /*0920*/  UIMAD.WIDE UR4, UR9, 0x8, UR4 ;  /* 0x00000008090478a5 */ /* 0x001fcc000f8e0204 */
[----:B------:R-:W-:Y:S02]  /*0930*/  IMAD.U32 R2, RZ, RZ, UR4 ;  /* 0x00000004ff027e24 */ /* 0x000fe4000f8e00ff */
[----:B------:R-:W-:-:S05]  /*0940*/  IMAD.U32 R3, RZ, RZ, UR5 ;  /* 0x00000005ff037e24 */ /* 0x000fca000f8e00ff */
[----:B------:R-:W-:Y:S01]  /*0950*/  STG.E.64 desc[UR16][R2.64], R6 ;  /* 0x0000000602007986 */ /* 0x000fe2000c101b10 */
[----:B------:R-:W-:Y:S05]  /*0960*/  EXIT ;  /* 0x000000000000794d */ /* 0x000fea0003800000 */
.L_x_4:
        /* <DEDUP_REMOVED lines=16> */
[----:B------:R-:W-:Y:S02]  /*0a70*/  MOV R25, R15 ;  /* 0x0000000f00197202 */ /* 0x000fe40000000f00 */
[----:B------:R-:W-:-:S07]  /*0a80*/  MOV R36, 0xaa0 ;  /* 0x00000aa000247802 */ /* 0x000fce0000000f00 */
[----:B------:R-:W-:Y:S05]  /*0a90*/  CALL.REL.NOINC `($__internal_1_$__cuda_sm20_div_rn_f64_full) ;  /* 0x0000000400cc7944 */ /* 0x000fea0003c00000 */
[----:B------:R-:W-:Y:S02]  /*0aa0*/  IMAD.MOV.U32 R6, RZ, RZ, R2 ;  /* 0x000000ffff067224 */ /* 0x000fe400078e0002 */
[----:B------:R-:W-:-:S07]  /*0ab0*/  IMAD.MOV.U32 R7, RZ, RZ, R3 ;  /* 0x000000ffff077224 */ /* 0x000fce00078e0003 */
.L_x_7:
[----:B------:R-:W0:Y:S01]  /*0ac0*/  I2F.F64.U64 R22, R16 ;  /* 0x0000001000167312 */ /* 0x000e220000301800 */
        /* <DEDUP_REMOVED lines=18> */
.L_x_8:
[----:B------:R-:W0:Y:S02]  /*0bf0*/  LDCU.64 UR6, c[0x0][0x388] ;  /* 0x00007100ff0677ac */ /* 0x000e240008000a00 */
[----:B0-----:R-:W-:-:S06]  /*0c00*/  UIMAD.WIDE UR6, UR8, 0x8, UR6 ;  /* 0x00000008080678a5 */ /* 0x001fcc000f8e0206 */
[----:B------:R-:W-:Y:S01]  /*0c10*/  MOV R8, UR6 ;  /* 0x0000000600087c02 */ /* 0x000fe20008000f00 */
[----:B------:R-:W-:-:S06]  /*0c20*/  IMAD.U32 R9, RZ, RZ, UR7 ;  /* 0x00000007ff097e24 */ /* 0x000fcc000f8e00ff */
[----:B------:R-:W2:Y:S01]  /*0c30*/  LDG.E.64 R8, desc[UR16][R8.64] ;  /* 0x0000001008087981 */ /* 0x000ea2000c1e1b00 */
[----:B------:R-:W-:Y:S01]  /*0c40*/  IMAD R11, R17, UR14, RZ ;  /* 0x0000000e110b7c24 */ /* 0x000fe2000f8e02ff */
[----:B------:R-:W-:Y:S01]  /*0c50*/  DADD R6, R2, R6 ;  /* 0x0000000002067229 */ /* 0x000fe20000000006 */
[----:B------:R-:W-:-:S04]  /*0c60*/  IMAD.WIDE.U32 R4, R16, UR14, RZ ;  /* 0x0000000e10047c25 */ /* 0x000fc8000f8e00ff */
[----:B------:R-:W-:Y:S02]  /*0c70*/  IMAD R11, R16, UR15, R11 ;  /* 0x0000000f100b7c24 */ /* 0x000fe4000f8e020b */
[----:B------:R-:W-:Y:S02]  /*0c80*/  IMAD.MOV.U32 R22, RZ, RZ, R4 ;  /* 0x000000ffff167224 */ /* 0x000fe400078e0004 */
[----:B------:R-:W-:Y:S02]  /*0c90*/  IMAD.IADD R23, R5, 0x1, R11 ;  /* 0x0000000105177824 */ /* 0x000fe400078e020b */
[----:B------:R-:W-:-:S04]  /*0ca0*/  IMAD.MOV.U32 R4, RZ, RZ, 0x1 ;  /* 0x00000001ff047424 */ /* 0x000fc800078e00ff */
[----:B------:R-:W0:Y:S08]  /*0cb0*/  I2F.F64.U64 R22, R22 ;  /* 0x0000001600167312 */ /* 0x000e300000301800 */
[----:B0-----:R-:W0:Y:S02]  /*0cc0*/  MUFU.RCP64H R5, R23 ;  /* 0x0000001700057308 */ /* 0x001e240000001800 */
        /* <DEDUP_REMOVED lines=13> */
[----:B------:R-:W-:-:S07]  /*0da0*/  MOV R36, 0xdc0 ;  /* 0x00000dc000247802 */ /* 0x000fce0000000f00 */
[----:B------:R-:W-:Y:S05]  /*0db0*/  CALL.REL.NOINC `($__internal_1_$__cuda_sm20_div_rn_f64_full) ;  /* 0x0000000400047944 */ /* 0x000fea0003c00000 */
[----:B------:R-:W-:Y:S01]  /*0dc0*/  IMAD.MOV.U32 R4, RZ, RZ, R2 ;  /* 0x000000ffff047224 */ /* 0x000fe200078e0002 */
[----:B------:R-:W-:-:S07]  /*0dd0*/  MOV R5, R3 ;  /* 0x0000000300057202 */ /* 0x000fce0000000f00 */
.L_x_9:
[----:B------:R-:W-:Y:S01]  /*0de0*/  DADD R22, R6, R4 ;  /* 0x0000000006167229 */ /* 0x000fe20000000004 */
[----:B------:R-:W-:-:S05]  /*0df0*/  IMAD.MOV.U32 R2, RZ, RZ, 0x1 ;  /* 0x00000001ff027424 */ /* 0x000fca00078e00ff */
[----:B------:R-:W0:Y:S02]  /*0e00*/  MUFU.RCP64H R3, R23 ;  /* 0x0000001700037308 */ /* 0x000e240000001800 */
[----:B0-----:R-:W-:-:S08]  /*0e10*/  DFMA R4, -R22, R2, 1 ;  /* 0x3ff000001604742b */ /* 0x001fd00000000102 */
[----:B------:R-:W-:-:S08]  /*0e20*/  DFMA R4, R4, R4, R4 ;  /* 0x000000040404722b */ /* 0x000fd00000000004 */
[----:B------:R-:W-:-:S08]  /*0e30*/  DFMA R4, R2, R4, R2 ;  /* 0x000000040204722b */ /* 0x000fd00000000002 */
[----:B------:R-:W-:-:S08]  /*0e40*/  DFMA R2, -R22, R4, 1 ;  /* 0x3ff000001602742b */ /* 0x000fd00000000104 */
[----:B------:R-:W-:-:S08]  /*0e50*/  DFMA R2, R4, R2, R4 ;  /* 0x000000020402722b */ /* 0x000fd00000000004 */
[----:B------:R-:W-:-:S08]  /*0e60*/  DMUL R4, R2, 2 ;  /* 0x4000000002047828 */ /* 0x000fd00000000000 */
[----:B------:R-:W-:-:S08]  /*0e70*/  DFMA R6, -R22, R4, 2 ;  /* 0x400000001606742b */ /* 0x000fd00000000104 */
[----:B------:R-:W-:-:S10]  /*0e80*/  DFMA R2, R2, R6, R4 ;  /* 0x000000060202722b */ /* 0x000fd40000000004 */
[----:B------:R-:W-:-:S05]  /*0e90*/  FFMA R0, RZ, R23, R3 ;  /* 0x00000017ff007223 */ /* 0x000fca0000000003 */
[----:B------:R-:W-:-:S13]  /*0ea0*/  FSETP.GT.AND P0, PT, |R0|, 1.469367938527859385e-39, PT ;  /* 0x001000000000780b */ /* 0x000fda0003f04200 */
[----:B------:R-:W-:Y:S05]  /*0eb0*/  @P0 BRA `(.L_x_10) ;  /* 0x0000000000100947 */ /* 0x000fea0003800000 */
[----:B------:R-:W-:Y:S01]  /*0ec0*/  IMAD.MOV.U32 R24, RZ, RZ, RZ ;  /* 0x000000ffff187224 */ /* 0x000fe200078e00ff */
[----:B------:R-:W-:Y:S01]  /*0ed0*/  MOV R36, 0xf00 ;  /* 0x00000f0000247802 */ /* 0x000fe20000000f00 */
[----:B------:R-:W-:-:S07]  /*0ee0*/  IMAD.MOV.U32 R25, RZ, RZ, 0x40000000 ;  /* 0x40000000ff197424 */ /* 0x000fce00078e00ff */
[----:B------:R-:W-:Y:S05]  /*0ef0*/  CALL.REL.NOINC `($__internal_1_$__cuda_sm20_div_rn_f64_full) ;  /* 0x0000000000b47944 */ /* 0x000fea0003c00000 */
.L_x_10:
[----:B------:R-:W-:Y:S01]  /*0f00*/  IMAD.U32 R4, RZ, RZ, UR4 ;  /* 0x00000004ff047e24 */ /* 0x000fe2000f8e00ff */
[----:B------:R-:W-:-:S05]  /*0f10*/  MOV R5, UR5 ;  /* 0x0000000500057c02 */ /* 0x000fca0008000f00 */
[----:B------:R-:W-:Y:S01]  /*0f20*/  STG.E.64 desc[UR16][R4.64], R2 ;  /* 0x0000000204007986 */ /* 0x000fe2000c101b10 */
[----:B------:R-:W-:Y:S05]  /*0f30*/  EXIT ;  /* 0x000000000000794d */ /* 0x000fea0003800000 */
        .weak           $__internal_0_$__cuda_sm20_dblrcp_rn_slowpath_v3
        .type           $__internal_0_$__cuda_sm20_dblrcp_rn_slowpath_v3,@function
        .size           $__internal_0_$__cuda_sm20_dblrcp_rn_slowpath_v3,($__internal_1_$__cuda_sm20_div_rn_f64_full - $__internal_0_$__cuda_sm20_dblrcp_rn_slowpath_v3)
$__internal_0_$__cuda_sm20_dblrcp_rn_slowpath_v3:
[----:B------:R-:W-:-:S14]  /*0f40*/  DSETP.GTU.AND P0, PT, |R8|, +INF , PT ;  /* 0x7ff000000800742a */ /* 0x000fdc0003f0c200 */
[----:B------:R-:W-:Y:S05]  /*0f50*/  @P0 BRA `(.L_x_11) ;  /* 0x0000000000800947 */ /* 0x000fea0003800000 */
[----:B------:R-:W-:-:S05]  /*0f60*/  LOP3.LUT R4, R9, 0x7fffffff, RZ, 0xc0, !PT ;  /* 0x7fffffff09047812 */ /* 0x000fca00078ec0ff */
[----:B------:R-:W-:-:S05]  /*0f70*/  VIADD R2, R4, 0xffffffff ;  /* 0xffffffff04027836 */ /* 0x000fca0000000000 */
[----:B------:R-:W-:-:S13]  /*0f80*/  ISETP.GE.U32.AND P0, PT, R2, 0x7fefffff, PT ;  /* 0x7fefffff0200780c */ /* 0x000fda0003f06070 */
[----:B------:R-:W-:Y:S01]  /*0f90*/  @P0 LOP3.LUT R3, R9, 0x7ff00000, RZ, 0x3c, !PT ;  /* 0x7ff0000009030812 */ /* 0x000fe200078e3cff */
[----:B------:R-:W-:Y:S01]  /*0fa0*/  @P0 IMAD.MOV.U32 R2, RZ, RZ, RZ ;  /* 0x000000ffff020224 */ /* 0x000fe200078e00ff */
[----:B------:R-:W-:Y:S06]  /*0fb0*/  @P0 BRA `(.L_x_12) ;  /* 0x0000000000700947 */ /* 0x000fec0003800000 */
[----:B------:R-:W-:-:S13]  /*0fc0*/  ISETP.GE.U32.AND P0, PT, R4, 0x1000001, PT ;  /* 0x010000010400780c */ /* 0x000fda0003f06070 */
[----:B------:R-:W-:Y:S05]  /*0fd0*/  @!P0 BRA `(.L_x_13) ;  /* 0x0000000000388947 */ /* 0x000fea0003800000 */
[----:B------:R-:W-:Y:S01]  /*0fe0*/  VIADD R3, R9, 0xc0200000 ;  /* 0xc020000009037836 */ /* 0x000fe20000000000 */
[----:B------:R-:W-:Y:S01]  /*0ff0*/  MOV R4, R7 ;  /* 0x0000000700047202 */ /* 0x000fe20000000f00 */
[----:B------:R-:W-:Y:S02]  /*1000*/  IMAD.MOV.U32 R2, RZ, RZ, R8 ;  /* 0x000000ffff027224 */ /* 0x000fe400078e0008 */
[----:B------:R-:W0:Y:S04]  /*1010*/  MUFU.RCP64H R5, R3 ;  /* 0x0000000300057308 */ /* 0x000e280000001800 */
[----:B0-----:R-:W-:-:S08]  /*1020*/  DFMA R6, -R2, R4, 1 ;  /* 0x3ff000000206742b */ /* 0x001fd00000000104 */
[----:B------:R-:W-:-:S08]  /*1030*/  DFMA R6, R6, R6, R6 ;  /* 0x000000060606722b */ /* 0x000fd00000000006 */
[----:B------:R-:W-:-:S08]  /*1040*/  DFMA R6, R4, R6, R4 ;  /* 0x000000060406722b */ /* 0x000fd00000000004 */
[----:B------:R-:W-:-:S08]  /*1050*/  DFMA R4, -R2, R6, 1 ;  /* 0x3ff000000204742b */ /* 0x000fd00000000106 */
[----:B------:R-:W-:-:S08]  /*1060*/  DFMA R4, R6, R4, R6 ;  /* 0x000000040604722b */ /* 0x000fd00000000006 */
[----:B------:R-:W-:-:S08]  /*1070*/  DMUL R4, R4, 2.2250738585072013831e-308 ;  /* 0x0010000004047828 */ /* 0x000fd00000000000 */
[----:B------:R-:W-:-:S08]  /*1080*/  DFMA R6, -R8, R4, 1 ;  /* 0x3ff000000806742b */ /* 0x000fd00000000104 */
[----:B------:R-:W-:-:S08]  /*1090*/  DFMA R6, R6, R6, R6 ;  /* 0x000000060606722b */ /* 0x000fd00000000006 */
[----:B------:R-:W-:Y:S01]  /*10a0*/  DFMA R2, R4, R6, R4 ;  /* 0x000000060402722b */ /* 0x000fe20000000004 */
[----:B------:R-:W-:Y:S10]  /*10b0*/  BRA `(.L_x_12) ;  /* 0x0000000000307947 */ /* 0x000ff40003800000 */
.L_x_13:
[----:B------:R-:W-:Y:S01]  /*10c0*/  DMUL R4, R8, 8.11296384146066816958e+31 ;  /* 0x4690000008047828 */ /* 0x000fe20000000000 */
[----:B------:R-:W-:-:S05]  /*10d0*/  IMAD.MOV.U32 R2, RZ, RZ, R7 ;  /* 0x000000ffff027224 */ /* 0x000fca00078e0007 */
[----:B------:R-:W0:Y:S02]  /*10e0*/  MUFU.RCP64H R3, R5 ;  /* 0x0000000500037308 */ /* 0x000e240000001800 */
[----:B0-----:R-:W-:-:S08]  /*10f0*/  DFMA R6, -R4, R2, 1 ;  /* 0x3ff000000406742b */ /* 0x001fd00000000102 */
[----:B------:R-:W-:-:S08]  /*1100*/  DFMA R6, R6, R6, R6 ;  /* 0x000000060606722b */ /* 0x000fd00000000006 */
[----:B------:R-:W-:-:S08]  /*1110*/  DFMA R6, R2, R6, R2 ;  /* 0x000000060206722b */ /* 0x000fd00000000002 */
[----:B------:R-:W-:-:S08]  /*1120*/  DFMA R2, -R4, R6, 1 ;  /* 0x3ff000000402742b */ /* 0x000fd00000000106 */
[----:B------:R-:W-:-:S08]  /*1130*/  DFMA R2, R6, R2, R6 ;  /* 0x000000020602722b */ /* 0x000fd00000000006 */
[----:B------:R-:W-:Y:S01]  /*1140*/  DMUL R2, R2, 8.11296384146066816958e+31 ;  /* 0x4690000002027828 */ /* 0x000fe20000000000 */
[----:B------:R-:W-:Y:S10]  /*1150*/  BRA `(.L_x_12) ;  /* 0x0000000000087947 */ /* 0x000ff40003800000 */
.L_x_11:
[----:B------:R-:W-:Y:S01]  /*1160*/  LOP3.LUT R3, R9, 0x80000, RZ, 0xfc, !PT ;  /* 0x0008000009037812 */ /* 0x000fe200078efcff */
[----:B------:R-:W-:-:S07]  /*1170*/  IMAD.MOV.U32 R2, RZ, RZ, R8 ;  /* 0x000000ffff027224 */ /* 0x000fce00078e0008 */
.L_x_12:
[----:B------:R-:W-:Y:S01]  /*1180*/  IMAD.MOV.U32 R6, RZ, RZ, R2 ;  /* 0x000000ffff067224 */ /* 0x000fe200078e0002 */
[----:B------:R-:W-:Y:S01]  /*1190*/  MOV R2, R0 ;  /* 0x0000000000027202 */ /* 0x000fe20000000f00 */
[----:B------:R-:W-:Y:S02]  /*11a0*/  IMAD.MOV.U32 R7, RZ, RZ, R3 ;  /* 0x000000ffff077224 */ /* 0x000fe400078e0003 */
[----:B------:R-:W-:-:S04]  /*11b0*/  IMAD.MOV.U32 R3, RZ, RZ, 0x0 ;  /* 0x00000000ff037424 */ /* 0x000fc800078e00ff */
[----:B------:R-:W-:Y:S05]  /*11c0*/  RET.REL.NODEC R2 `(_Z16calculate_scoresPdPmiiPi) ;  /* 0xffffffec028c7950 */ /* 0x000fea0003c3ffff */
        .weak           $__internal_1_$__cuda_sm20_div_rn_f64_full
        .type           $__internal_1_$__cuda_sm20_div_rn_f64_full,@function
        .size           $__internal_1_$__cuda_sm20_div_rn_f64_full,(.L_x_22 - $__internal_1_$__cuda_sm20_div_rn_f64_full)
$__internal_1_$__cuda_sm20_div_rn_f64_full:
[C---:B------:R-:W-:Y:S01]  /*11d0*/  FSETP.GEU.AND P0, PT, |R23|.reuse, 1.469367938527859385e-39, PT ;  /* 0x001000001700780b */ /* 0x040fe20003f0e200 */
[----:B------:R-:W-:Y:S01]  /*11e0*/  IMAD.MOV.U32 R30, RZ, RZ, 0x1 ;  /* 0x00000001ff1e7424 */ /* 0x000fe200078e00ff */
[C---:B------:R-:W-:Y:S01]  /*11f0*/  LOP3.LUT R20, R23.reuse, 0x800fffff, RZ, 0xc0, !PT ;  /* 0x800fffff17147812 */ /* 0x040fe200078ec0ff */
[----:B------:R-:W-:Y:S01]  /*1200*/  IMAD.MOV.U32 R26, RZ, RZ, R24 ;  /* 0x000000ffff1a7224 */ /* 0x000fe200078e0018 */
[----:B------:R-:W-:Y:S02]  /*1210*/  LOP3.LUT R4, R23, 0x7ff00000, RZ, 0xc0, !PT ;  /* 0x7ff0000017047812 */ /* 0x000fe400078ec0ff */
[----:B------:R-:W-:Y:S01]  /*1220*/  LOP3.LUT R21, R20, 0x3ff00000, RZ, 0xfc, !PT ;  /* 0x3ff0000014157812 */ /* 0x000fe200078efcff */
[----:B------:R-:W-:-:S06]  /*1230*/  IMAD.MOV.U32 R20, RZ, RZ, R22 ;  /* 0x000000ffff147224 */ /* 0x000fcc00078e0016 */
[----:B------:R-:W-:-:S06]  /*1240*/  @!P0 DMUL R20, R22, 8.98846567431157953865e+307 ;  /* 0x7fe0000016148828 */ /* 0x000fcc0000000000 */
[----:B------:R-:W0:Y:S02]  /*1250*/  MUFU.RCP64H R31, R21 ;  /* 0x00000015001f7308 */ /* 0x000e240000001800 */
[----:B0-----:R-:W-:-:S08]  /*1260*/  DFMA R2, R30, -R20, 1 ;  /* 0x3ff000001e02742b */ /* 0x001fd00000000814 */
[----:B------:R-:W-:-:S08]  /*1270*/  DFMA R2, R2, R2, R2 ;  /* 0x000000020202722b */ /* 0x000fd00000000002 */
[----:B------:R-:W-:Y:S01]  /*1280*/  DFMA R30, R30, R2, R30 ;  /* 0x000000021e1e722b */ /* 0x000fe2000000001e */
[----:B------:R-:W-:Y:S01]  /*1290*/  LOP3.LUT R3, R25, 0x7ff00000, RZ, 0xc0, !PT ;  /* 0x7ff0000019037812 */ /* 0x000fe200078ec0ff */
[----:B------:R-:W-:-:S03]  /*12a0*/  IMAD.MOV.U32 R2, RZ, RZ, 0x1ca00000 ;  /* 0x1ca00000ff027424 */ /* 0x000fc600078e00ff */
[----:B------:R-:W-:-:S03]  /*12b0*/  ISETP.GE.U32.AND P2, PT, R3, R4, PT ;  /* 0x000000040300720c */ /* 0x000fc60003f46070 */
[C---:B------:R-:W-:Y:S01]  /*12c0*/  DFMA R28, R30.reuse, -R20, 1 ;  /* 0x3ff000001e1c742b */ /* 0x040fe20000000814 */
[----:B------:R-:W-:Y:S02]  /*12d0*/  MOV R0, R3 ;  /* 0x0000000300007202 */ /* 0x000fe40000000f00 */
[----:B------:R-:W-:Y:S02]  /*12e0*/  SEL R27, R2, 0x63400000, !P2 ;  /* 0x63400000021b7807 */ /* 0x000fe40005000000 */
[----:B------:R-:W-:Y:S02]  /*12f0*/  FSETP.GEU.AND P2, PT, |R25|, 1.469367938527859385e-39, PT ;  /* 0x001000001900780b */ /* 0x000fe40003f4e200 */
[----:B------:R-:W-:Y:S01]  /*1300*/  LOP3.LUT R27, R27, 0x800fffff, R25, 0xf8, !PT ;  /* 0x800fffff1b1b7812 */ /* 0x000fe200078ef819 */
[----:B------:R-:W-:-:S10]  /*1310*/  DFMA R28, R30, R28, R30 ;  /* 0x0000001c1e1c722b */ /* 0x000fd4000000001e */
[----:B------:R-:W-:Y:S05]  /*1320*/  @P2 BRA `(.L_x_14) ;  /* 0x0000000000202947 */ /* 0x000fea0003800000 */
[----:B------:R-:W-:Y:S01]  /*1330*/  LOP3.LUT R0, R23, 0x7ff00000, RZ, 0xc0, !PT ;  /* 0x7ff0000017007812 */ /* 0x000fe200078ec0ff */
[----:B------:R-:W-:-:S03]  /*1340*/  IMAD.MOV.U32 R30, RZ, RZ, RZ ;  /* 0x000000ffff1e7224 */ /* 0x000fc600078e00ff */
[----:B------:R-:W-:-:S04]  /*1350*/  ISETP.GE.U32.AND P2, PT, R3, R0, PT ;  /* 0x000000000300720c */ /* 0x000fc80003f46070 */
[----:B------:R-:W-:-:S04]  /*1360*/  SEL R31, R2, 0x63400000, !P2 ;  /* 0x63400000021f7807 */ /* 0x000fc80005000000 */
[----:B------:R-:W-:-:S04]  /*1370*/  LOP3.LUT R31, R31, 0x80000000, R25, 0xf8, !PT ;  /* 0x800000001f1f7812 */ /* 0x000fc800078ef819 */
[----:B------:R-:W-:-:S06]  /*1380*/  LOP3.LUT R31, R31, 0x100000, RZ, 0xfc, !PT ;  /* 0x001000001f1f7812 */ /* 0x000fcc00078efcff */
[----:B------:R-:W-:-:S10]  /*1390*/  DFMA R26, R26, 2, -R30 ;  /* 0x400000001a1a782b */ /* 0x000fd4000000081e */
[----:B------:R-:W-:-:S07]  /*13a0*/  LOP3.LUT R0, R27, 0x7ff00000, RZ, 0xc0, !PT ;  /* 0x7ff000001b007812 */ /* 0x000fce00078ec0ff */
.L_x_14:
[----:B------:R-:W-:Y:S01]  /*13b0*/  DMUL R30, R28, R26 ;  /* 0x0000001a1c1e7228 */ /* 0x000fe20000000000 */
[----:B------:R-:W-:-:S07]  /*13c0*/  @!P0 LOP3.LUT R4, R21, 0x7ff00000, RZ, 0xc0, !PT ;  /* 0x7ff0000015048812 */ /* 0x000fce00078ec0ff */
[----:B------:R-:W-:-:S08]  /*13d0*/  DFMA R32, R30, -R20, R26 ;  /* 0x800000141e20722b */ /* 0x000fd0000000001a */
[----:B------:R-:W-:Y:S01]  /*13e0*/  DFMA R32, R28, R32, R30 ;  /* 0x000000201c20722b */ /* 0x000fe2000000001e */
[----:B------:R-:W-:-:S05]  /*13f0*/  VIADD R28, R0, 0xffffffff ;  /* 0xffffffff001c7836 */ /* 0x000fca0000000000 */
[----:B------:R-:W-:Y:S01]  /*1400*/  ISETP.GT.U32.AND P0, PT, R28, 0x7feffffe, PT ;  /* 0x7feffffe1c00780c */ /* 0x000fe20003f04070 */
[----:B------:R-:W-:-:S05]  /*1410*/  VIADD R28, R4, 0xffffffff ;  /* 0xffffffff041c7836 */ /* 0x000fca0000000000 */
[----:B------:R-:W-:-:S13]  /*1420*/  ISETP.GT.U32.OR P0, PT, R28, 0x7feffffe, P0 ;  /* 0x7feffffe1c00780c */ /* 0x000fda0000704470 */
[----:B------:R-:W-:Y:S05]  /*1430*/  @P0 BRA `(.L_x_15) ;  /* 0x00000000006c0947 */ /* 0x000fea0003800000 */
[----:B------:R-:W-:Y:S01]  /*1440*/  LOP3.LUT R4, R23, 0x7ff00000, RZ, 0xc0, !PT ;  /* 0x7ff0000017047812 */ /* 0x000fe200078ec0ff */
[----:B------:R-:W-:-:S03]  /*1450*/  IMAD.MOV.U32 R24, RZ, RZ, RZ ;  /* 0x000000ffff187224 */ /* 0x000fc600078e00ff */
[CC--:B------:R-:W-:Y:S02]  /*1460*/  VIADDMNMX R0, R3.reuse, -R4.reuse, 0xb9600000, !PT ;  /* 0xb960000003007446 */ /* 0x0c0fe40007800904 */
[----:B------:R-:W-:Y:S02]  /*1470*/  ISETP.GE.U32.AND P0, PT, R3, R4, PT ;  /* 0x000000040300720c */ /* 0x000fe40003f06070 */
[----:B------:R-:W-:Y:S02]  /*1480*/  VIMNMX R0, PT, PT, R0, 0x46a00000, PT ;  /* 0x46a0000000007848 */ /* 0x000fe40003fe0100 */
[----:B------:R-:W-:-:S04]  /*1490*/  SEL R3, R2, 0x63400000, !P0 ;  /* 0x6340000002037807 */ /* 0x000fc80004000000 */
[----:B------:R-:W-:-:S05]  /*14a0*/  IADD3 R0, PT, PT, -R3, R0, RZ ;  /* 0x0000000003007210 */ /* 0x000fca0007ffe1ff */
[----:B------:R-:W-:-:S06]  /*14b0*/  VIADD R25, R0, 0x7fe00000 ;  /* 0x7fe0000000197836 */ /* 0x000fcc0000000000 */
[----:B------:R-:W-:-:S10]  /*14c0*/  DMUL R2, R32, R24 ;  /* 0x0000001820027228 */ /* 0x000fd40000000000 */
[----:B------:R-:W-:-:S13]  /*14d0*/  FSETP.GTU.AND P0, PT, |R3|, 1.469367938527859385e-39, PT ;  /* 0x001000000300780b */ /* 0x000fda0003f0c200 */
[----:B------:R-:W-:Y:S05]  /*14e0*/  @P0 BRA `(.L_x_16) ;  /* 0x0000000000940947 */ /* 0x000fea0003800000 */
[----:B------:R-:W-:Y:S01]  /*14f0*/  DFMA R20, R32, -R20, R26 ;  /* 0x800000142014722b */ /* 0x000fe2000000001a */
[----:B------:R-:W-:-:S09]  /*1500*/  IMAD.MOV.U32 R24, RZ, RZ, RZ ;  /* 0x000000ffff187224 */ /* 0x000fd200078e00ff */
[C---:B------:R-:W-:Y:S02]  /*1510*/  FSETP.NEU.AND P0, PT, R21.reuse, RZ, PT ;  /* 0x000000ff1500720b */ /* 0x040fe40003f0d000 */
[----:B------:R-:W-:-:S04]  /*1520*/  LOP3.LUT R23, R21, 0x80000000, R23, 0x48, !PT ;  /* 0x8000000015177812 */ /* 0x000fc800078e4817 */
[----:B------:R-:W-:-:S07]  /*1530*/  LOP3.LUT R25, R23, R25, RZ, 0xfc, !PT ;  /* 0x0000001917197212 */ /* 0x000fce00078efcff */
[----:B------:R-:W-:Y:S05]  /*1540*/  @!P0 BRA `(.L_x_16) ;  /* 0x00000000007c8947 */ /* 0x000fea0003800000 */
[----:B------:R-:W-:Y:S01]  /*1550*/  IMAD.MOV R21, RZ, RZ, -R0 ;  /* 0x000000ffff157224 */ /* 0x000fe200078e0a00 */
[----:B------:R-:W-:Y:S01]  /*1560*/  MOV R20, RZ ;  /* 0x000000ff00147202 */ /* 0x000fe20000000f00 */
[----:B------:R-:W-:-:S05]  /*1570*/  DMUL.RP R24, R32, R24 ;  /* 0x0000001820187228 */ /* 0x000fca0000008000 */
[----:B------:R-:W-:-:S05]  /*1580*/  DFMA R20, R2, -R20, R32 ;  /* 0x800000140214722b */ /* 0x000fca0000000020 */
[----:B------:R-:W-:Y:S02]  /*1590*/  LOP3.LUT R23, R25, R23, RZ, 0x3c, !PT ;  /* 0x0000001719177212 */ /* 0x000fe400078e3cff */
[----:B------:R-:W-:-:S04]  /*15a0*/  IADD3 R20, PT, PT, -R0, -0x43300000, RZ ;  /* 0xbcd0000000147810 */ /* 0x000fc80007ffe1ff */
[----:B------:R-:W-:-:S04]  /*15b0*/  FSETP.NEU.AND P0, PT, |R21|, R20, PT ;  /* 0x000000141500720b */ /* 0x000fc80003f0d200 */
[----:B------:R-:W-:Y:S02]  /*15c0*/  FSEL R2, R24, R2, !P0 ;  /* 0x0000000218027208 */ /* 0x000fe40004000000 */
[----:B------:R-:W-:Y:S01]  /*15d0*/  FSEL R3, R23, R3, !P0 ;  /* 0x0000000317037208 */ /* 0x000fe20004000000 */
[----:B------:R-:W-:Y:S06]  /*15e0*/  BRA `(.L_x_16) ;  /* 0x0000000000547947 */ /* 0x000fec0003800000 */
.L_x_15:
[----:B------:R-:W-:-:S14]  /*15f0*/  DSETP.NAN.AND P0, PT, R24, R24, PT ;  /* 0x000000181800722a */ /* 0x000fdc0003f08000 */
[----:B------:R-:W-:Y:S05]  /*1600*/  @P0 BRA `(.L_x_17) ;  /* 0x0000000000440947 */ /* 0x000fea0003800000 */
[----:B------:R-:W-:-:S14]  /*1610*/  DSETP.NAN.AND P0, PT, R22, R22, PT ;  /* 0x000000161600722a */ /* 0x000fdc0003f08000 */
[----:B------:R-:W-:Y:S05]  /*1620*/  @P0 BRA `(.L_x_18) ;  /* 0x0000000000300947 */ /* 0x000fea0003800000 */
[----:B------:R-:W-:Y:S01]  /*1630*/  ISETP.NE.AND P0, PT, R0, R4, PT ;  /* 0x000000040000720c */ /* 0x000fe20003f05270 */
[----:B------:R-:W-:Y:S02]  /*1640*/  IMAD.MOV.U32 R2, RZ, RZ, 0x0 ;  /* 0x00000000ff027424 */ /* 0x000fe400078e00ff */
[----:B------:R-:W-:-:S10]  /*1650*/  IMAD.MOV.U32 R3, RZ, RZ, -0x80000 ;  /* 0xfff80000ff037424 */ /* 0x000fd400078e00ff */
[----:B------:R-:W-:Y:S05]  /*1660*/  @!P0 BRA `(.L_x_16) ;  /* 0x0000000000348947 */ /* 0x000fea0003800000 */
[----:B------:R-:W-:Y:S02]  /*1670*/  ISETP.NE.AND P0, PT, R0, 0x7ff00000, PT ;  /* 0x7ff000000000780c */ /* 0x000fe40003f05270 */
[----:B------:R-:W-:Y:S02]  /*1680*/  LOP3.LUT R3, R25, 0x80000000, R23, 0x48, !PT ;  /* 0x8000000019037812 */ /* 0x000fe400078e4817 */
[----:B------:R-:W-:-:S13]  /*1690*/  ISETP.EQ.OR P0, PT, R4, RZ, !P0 ;  /* 0x000000ff0400720c */ /* 0x000fda0004702670 */
[----:B------:R-:W-:Y:S01]  /*16a0*/  @P0 LOP3.LUT R0, R3, 0x7ff00000, RZ, 0xfc, !PT ;  /* 0x7ff0000003000812 */ /* 0x000fe200078efcff */
[----:B------:R-:W-:Y:S02]  /*16b0*/  @!P0 IMAD.MOV.U32 R2, RZ, RZ, RZ ;  /* 0x000000ffff028224 */ /* 0x000fe400078e00ff */
[----:B------:R-:W-:Y:S01]  /*16c0*/  @P0 IMAD.MOV.U32 R2, RZ, RZ, RZ ;  /* 0x000000ffff020224 */ /* 0x000fe200078e00ff */
[----:B------:R-:W-:Y:S01]  /*16d0*/  @P0 MOV R3, R0 ;  /* 0x0000000000030202 */ /* 0x000fe20000000f00 */
[----:B------:R-:W-:Y:S06]  /*16e0*/  BRA `(.L_x_16) ;  /* 0x0000000000147947 */ /* 0x000fec0003800000 */
.L_x_18:
[----:B------:R-:W-:Y:S01]  /*16f0*/  LOP3.LUT R3, R23, 0x80000, RZ, 0xfc, !PT ;  /* 0x0008000017037812 */ /* 0x000fe200078efcff */
[----:B------:R-:W-:Y:S01]  /*1700*/  IMAD.MOV.U32 R2, RZ, RZ, R22 ;  /* 0x000000ffff027224 */ /* 0x000fe200078e0016 */
[----:B------:R-:W-:Y:S06]  /*1710*/  BRA `(.L_x_16) ;  /* 0x0000000000087947 */ /* 0x000fec0003800000 */
.L_x_17:
[----:B------:R-:W-:Y:S01]  /*1720*/  LOP3.LUT R3, R25, 0x80000, RZ, 0xfc, !PT ;  /* 0x0008000019037812 */ /* 0x000fe200078efcff */
[----:B------:R-:W-:-:S07]  /*1730*/  IMAD.MOV.U32 R2, RZ, RZ, R24 ;  /* 0x000000ffff027224 */ /* 0x000fce00078e0018 */
.L_x_16:
[----:B------:R-:W-:-:S04]  /*1740*/  IMAD.MOV.U32 R37, RZ, RZ, 0x0 ;  /* 0x00000000ff257424 */ /* 0x000fc800078e00ff */
[----:B------:R-:W-:Y:S05]  /*1750*/  RET.REL.NODEC R36 `(_Z16calculate_scoresPdPmiiPi) ;  /* 0xffffffe824287950 */ /* 0x000fea0003c3ffff */
.L_x_19:
[----:B------:R-:W-:-:S00]  /*1760*/  BRA `(.L_x_19) ;  /* 0xfffffffc00fc7947 */ /* 0x000fc0000383ffff */
[----:B------:R-:W-:-:S00]  /*1770*/  NOP ;  /* 0x0000000000007918 */ /* 0x000fc00000000000 */
        /* <DEDUP_REMOVED lines=8> */
.L_x_22:


//--------------------- .text._Z10add_ballotPmPii --------------------------
	.section	.text._Z10add_ballotPmPii,"ax",@progbits
	.align	128
        .global         _Z10add_ballotPmPii
        .type           _Z10add_ballotPmPii,@function
        .size           _Z10add_ballotPmPii,(.L_x_24 - _Z10add_ballotPmPii)
        .other          _Z10add_ballotPmPii,@"STO_CUDA_ENTRY STV_DEFAULT"
_Z10add_ballotPmPii:
.text._Z10add_ballotPmPii:
[----:B------:R-:W-:Y:S01]  /*0000*/  LDC R1, c[0x0][0x37c] ;  /* 0x0000df00ff017b82 */ /* 0x000fe20000000800 */
[----:B------:R-:W0:Y:S07]  /*0010*/  S2R R7, SR_CTAID.X ;  /* 0x0000000000077919 */ /* 0x000e2e0000002500 */
[----:B------:R-:W0:Y:S01]  /*0020*/  LDC.64 R4, c[0x0][0x388] ;  /* 0x0000e200ff047b82 */ /* 0x000e220000000a00 */
[----:B------:R-:W1:Y:S01]  /*0030*/  LDCU.64 UR4, c[0x0][0x358] ;  /* 0x00006b00ff0477ac */ /* 0x000e620008000a00 */
[----:B0-----:R-:W-:-:S06]  /*0040*/  IMAD.WIDE.U32 R2, R7, 0x4, R4 ;  /* 0x0000000407027825 */ /* 0x001fcc00078e0004 */
[----:B-1----:R-:W2:Y:S01]  /*0050*/  LDG.E R2, desc[UR4][R2.64] ;  /* 0x0000000402027981 */ /* 0x002ea2000c1e1900 */
[----:B------:R-:W2:Y:S02]  /*0060*/  S2UR UR6, SR_CTAID.Z ;  /* 0x00000000000679c3 */ /* 0x000ea40000002700 */
[----:B--2---:R-:W-:-:S13]  /*0070*/  ISETP.GT.AND P0, PT, R2, UR6, PT ;  /* 0x0000000602007c0c */ /* 0x004fda000bf04270 */
[----:B------:R-:W-:Y:S05]  /*0080*/  @!P0 EXIT ;  /* 0x000000000000894d */ /* 0x000fea0003800000 */
[----:B------:R-:W0:Y:S02]  /*0090*/  S2R R9, SR_CTAID.Y ;  /* 0x0000000000097919 */ /* 0x000e240000002600 */
[----:B0-----:R-:W-:-:S06]  /*00a0*/  IMAD.WIDE.U32 R2, R9, 0x4, R4 ;  /* 0x0000000409027825 */ /* 0x001fcc00078e0004 */
[----:B------:R-:W2:Y:S02]  /*00b0*/  LDG.E R2, desc[UR4][R2.64] ;  /* 0x0000000402027981 */ /* 0x000ea4000c1e1900 */
[----:B--2---:R-:W-:-:S13]  /*00c0*/  ISETP.GT.AND P0, PT, R2, UR6, PT ;  /* 0x0000000602007c0c */ /* 0x004fda000bf04270 */
[----:B------:R-:W-:Y:S05]  /*00d0*/  @!P0 EXIT ;  /* 0x000000000000894d */ /* 0x000fea0003800000 */
[----:B------:R-:W0:Y:S08]  /*00e0*/  LDC R4, c[0x0][0x390] ;  /* 0x0000e400ff047b82 */ /* 0x000e300000000800 */
[----:B------:R-:W1:Y:S01]  /*00f0*/  LDC.64 R2, c[0x0][0x380] ;  /* 0x0000e000ff027b82 */ /* 0x000e620000000a00 */
[----:B0-----:R-:W-:-:S04]  /*0100*/  IMAD R0, R4, UR6, R7 ;  /* 0x0000000604007c24 */ /* 0x001fc8000f8e0207 */
[----:B------:R-:W-:-:S04]  /*0110*/  IMAD R5, R0, R4, R9 ;  /* 0x0000000400057224 */ /* 0x000fc800078e0209 */
[----:B-1----:R-:W-:-:S05]  /*0120*/  IMAD.WIDE R2, R5, 0x8, R2 ;  /* 0x0000000805027825 */ /* 0x002fca00078e0202 */
[----:B------:R-:W2:Y:S02]  /*0130*/  LDG.E.64 R4, desc[UR4][R2.64] ;  /* 0x0000000402047981 */ /* 0x000ea4000c1e1b00 */
[----:B--2---:R-:W-:-:S04]  /*0140*/  IADD3 R4, P0, PT, R4, 0x1, RZ ;  /* 0x0000000104047810 */ /* 0x004fc80007f1e0ff */
[----:B------:R-:W-:-:S05]  /*0150*/  IADD3.X R5, PT, PT, RZ, R5, RZ, P0, !PT ;  /* 0x00000005ff057210 */ /* 0x000fca00007fe4ff */
[----:B------:R-:W-:Y:S01]  /*0160*/  STG.E.64 desc[UR4][R2.64], R4 ;  /* 0x0000000402007986 */ /* 0x000fe2000c101b04 */
[----:B------:R-:W-:Y:S05]  /*0170*/  EXIT ;  /* 0x000000000000794d */ /* 0x000fea0003800000 */
.L_x_20:
        /* <DEDUP_REMOVED lines=16> */
.L_x_24:


//--------------------- .nv.shared.reserved.0     --------------------------
	.section	.nv.shared.reserved.0,"aw",@nobits
	.weak		__nv_reservedSMEM_offset_0_alias
	.size		__nv_reservedSMEM_offset_0_alias, 0, 64
	.other		__nv_reservedSMEM_offset_0_alias,@"STO_CUDA_RESERVED_SHARED STV_DEFAULT"
__nv_reservedSMEM_offset_0_alias:
	.zero		0
	.zero		64


//--------------------- .nv.constant0._Z16calculate_scoresPdPmiiPi --------------------------
	.section	.nv.constant0._Z16calculate_scoresPdPmiiPi,"a",@progbits
	.sectionflags	@""
	.align	4
.nv.constant0._Z16calculate_scoresPdPmiiPi:
	.zero		928


//--------------------- .nv.constant0._Z10add_ballotPmPii --------------------------
	.section	.nv.constant0._Z10add_ballotPmPii,"a",@progbits
	.sectionflags	@""
	.align	4
.nv.constant0._Z10add_ballotPmPii:
	.zero		916


//--------------------- SYMBOLS --------------------------

	.type		.nv.reservedSmem.offset0,@object
	.size		.nv.reservedSmem.offset0,0x4
